//
// Generated by NVIDIA NVVM Compiler
//
// Compiler Build ID: CL-36424714
// Cuda compilation tools, release 13.0, V13.0.88
// Based on NVVM 20.0.0
//

.version 9.0
.target sm_100
.address_size 64

	// .globl	_Z15matrixMulKernelPfS_S_iii

.visible .entry _Z15matrixMulKernelPfS_S_iii(
	.param .u64 .ptr .align 1 _Z15matrixMulKernelPfS_S_iii_param_0,
	.param .u64 .ptr .align 1 _Z15matrixMulKernelPfS_S_iii_param_1,
	.param .u64 .ptr .align 1 _Z15matrixMulKernelPfS_S_iii_param_2,
	.param .u32 _Z15matrixMulKernelPfS_S_iii_param_3,
	.param .u32 _Z15matrixMulKernelPfS_S_iii_param_4,
	.param .u32 _Z15matrixMulKernelPfS_S_iii_param_5
)
{
	.reg .pred 	%p<13>;
	.reg .b32 	%r<41>;
	.reg .b32 	%f<68>;
	.reg .b64 	%rd<53>;

	ld.param.u64 	%rd7, [_Z15matrixMulKernelPfS_S_iii_param_0];
	ld.param.u64 	%rd8, [_Z15matrixMulKernelPfS_S_iii_param_1];
	ld.param.u64 	%rd6, [_Z15matrixMulKernelPfS_S_iii_param_2];
	ld.param.u32 	%r18, [_Z15matrixMulKernelPfS_S_iii_param_3];
	ld.param.u32 	%r19, [_Z15matrixMulKernelPfS_S_iii_param_4];
	ld.param.u32 	%r20, [_Z15matrixMulKernelPfS_S_iii_param_5];
	cvta.to.global.u64 	%rd1, %rd8;
	cvta.to.global.u64 	%rd2, %rd7;
	mov.u32 	%r21, %ctaid.x;
	mov.u32 	%r22, %ctaid.y;
	mov.u32 	%r23, %tid.x;
	mov.u32 	%r24, %tid.y;
	shl.b32 	%r25, %r22, 4;
	add.s32 	%r1, %r25, %r24;
	shl.b32 	%r26, %r21, 4;
	add.s32 	%r2, %r26, %r23;
	setp.lt.s32 	%p1, %r20, 1;
	mov.f32 	%f67, 0f00000000;
	@%p1 bra 	$L__BB0_12;
	mul.lo.s32 	%r3, %r20, %r1;
	and.b32  	%r4, %r20, 7;
	setp.lt.u32 	%p2, %r20, 8;
	mov.f32 	%f67, 0f00000000;
	mov.b32 	%r39, 0;
	@%p2 bra 	$L__BB0_4;
	and.b32  	%r39, %r20, 2147483640;
	neg.s32 	%r37, %r39;
	shl.b32 	%r7, %r19, 3;
	mul.wide.u32 	%rd9, %r3, 4;
	add.s64 	%rd10, %rd9, %rd2;
	add.s64 	%rd52, %rd10, 16;
	mov.f32 	%f67, 0f00000000;
	mul.wide.s32 	%rd13, %r19, 4;
	mov.u32 	%r36, %r2;
$L__BB0_3:
	.pragma "nounroll";
	ld.global.f32 	%f17, [%rd52+-16];
	mul.wide.s32 	%rd11, %r36, 4;
	add.s64 	%rd12, %rd1, %rd11;
	ld.global.f32 	%f18, [%rd12];
	fma.rn.f32 	%f19, %f17, %f18, %f67;
	ld.global.f32 	%f20, [%rd52+-12];
	add.s64 	%rd14, %rd12, %rd13;
	ld.global.f32 	%f21, [%rd14];
	fma.rn.f32 	%f22, %f20, %f21, %f19;
	ld.global.f32 	%f23, [%rd52+-8];
	add.s64 	%rd15, %rd14, %rd13;
	ld.global.f32 	%f24, [%rd15];
	fma.rn.f32 	%f25, %f23, %f24, %f22;
	ld.global.f32 	%f26, [%rd52+-4];
	add.s64 	%rd16, %rd15, %rd13;
	ld.global.f32 	%f27, [%rd16];
	fma.rn.f32 	%f28, %f26, %f27, %f25;
	ld.global.f32 	%f29, [%rd52];
	add.s64 	%rd17, %rd16, %rd13;
	ld.global.f32 	%f30, [%rd17];
	fma.rn.f32 	%f31, %f29, %f30, %f28;
	ld.global.f32 	%f32, [%rd52+4];
	add.s64 	%rd18, %rd17, %rd13;
	ld.global.f32 	%f33, [%rd18];
	fma.rn.f32 	%f34, %f32, %f33, %f31;
	ld.global.f32 	%f35, [%rd52+8];
	add.s64 	%rd19, %rd18, %rd13;
	ld.global.f32 	%f36, [%rd19];
	fma.rn.f32 	%f37, %f35, %f36, %f34;
	ld.global.f32 	%f38, [%rd52+12];
	add.s64 	%rd20, %rd19, %rd13;
	ld.global.f32 	%f39, [%rd20];
	fma.rn.f32 	%f67, %f38, %f39, %f37;
	add.s32 	%r37, %r37, 8;
	add.s32 	%r36, %r36, %r7;
	add.s64 	%rd52, %rd52, 32;
	setp.ne.s32 	%p3, %r37, 0;
	@%p3 bra 	$L__BB0_3;
$L__BB0_4:
	setp.eq.s32 	%p4, %r4, 0;
	@%p4 bra 	$L__BB0_12;
	and.b32  	%r13, %r20, 3;
	setp.lt.u32 	%p5, %r4, 4;
	@%p5 bra 	$L__BB0_7;
	add.s32 	%r28, %r39, %r3;
	mul.wide.u32 	%rd21, %r28, 4;
	add.s64 	%rd22, %rd2, %rd21;
	ld.global.f32 	%f41, [%rd22];
	mad.lo.s32 	%r29, %r39, %r19, %r2;
	mul.wide.s32 	%rd23, %r29, 4;
	add.s64 	%rd24, %rd1, %rd23;
	ld.global.f32 	%f42, [%rd24];
	fma.rn.f32 	%f43, %f41, %f42, %f67;
	cvt.u64.u32 	%rd25, %r3;
	cvt.u64.u32 	%rd26, %r39;
	add.s64 	%rd27, %rd26, %rd25;
	shl.b64 	%rd28, %rd27, 2;
	add.s64 	%rd29, %rd2, %rd28;
	ld.global.f32 	%f44, [%rd29+4];
	mul.wide.s32 	%rd30, %r19, 4;
	add.s64 	%rd31, %rd24, %rd30;
	ld.global.f32 	%f45, [%rd31];
	fma.rn.f32 	%f46, %f44, %f45, %f43;
	ld.global.f32 	%f47, [%rd29+8];
	add.s64 	%rd32, %rd31, %rd30;
	ld.global.f32 	%f48, [%rd32];
	fma.rn.f32 	%f49, %f47, %f48, %f46;
	ld.global.f32 	%f50, [%rd29+12];
	add.s64 	%rd33, %rd32, %rd30;
	ld.global.f32 	%f51, [%rd33];
	fma.rn.f32 	%f67, %f50, %f51, %f49;
	add.s32 	%r39, %r39, 4;
$L__BB0_7:
	setp.eq.s32 	%p6, %r13, 0;
	@%p6 bra 	$L__BB0_12;
	setp.eq.s32 	%p7, %r13, 1;
	@%p7 bra 	$L__BB0_10;
	add.s32 	%r30, %r39, %r3;
	mul.wide.u32 	%rd34, %r30, 4;
	add.s64 	%rd35, %rd2, %rd34;
	ld.global.f32 	%f53, [%rd35];
	mad.lo.s32 	%r31, %r39, %r19, %r2;
	mul.wide.s32 	%rd36, %r31, 4;
	add.s64 	%rd37, %rd1, %rd36;
	ld.global.f32 	%f54, [%rd37];
	fma.rn.f32 	%f55, %f53, %f54, %f67;
	cvt.u64.u32 	%rd38, %r3;
	cvt.u64.u32 	%rd39, %r39;
	add.s64 	%rd40, %rd39, %rd38;
	shl.b64 	%rd41, %rd40, 2;
	add.s64 	%rd42, %rd2, %rd41;
	ld.global.f32 	%f56, [%rd42+4];
	mul.wide.s32 	%rd43, %r19, 4;
	add.s64 	%rd44, %rd37, %rd43;
	ld.global.f32 	%f57, [%rd44];
	fma.rn.f32 	%f67, %f56, %f57, %f55;
	add.s32 	%r39, %r39, 2;
$L__BB0_10:
	and.b32  	%r32, %r20, 1;
	setp.eq.b32 	%p8, %r32, 1;
	not.pred 	%p9, %p8;
	@%p9 bra 	$L__BB0_12;
	add.s32 	%r33, %r39, %r3;
	mul.wide.u32 	%rd45, %r33, 4;
	add.s64 	%rd46, %rd2, %rd45;
	ld.global.f32 	%f58, [%rd46];
	mad.lo.s32 	%r34, %r39, %r19, %r2;
	mul.wide.s32 	%rd47, %r34, 4;
	add.s64 	%rd48, %rd1, %rd47;
	ld.global.f32 	%f59, [%rd48];
	fma.rn.f32 	%f67, %f58, %f59, %f67;
$L__BB0_12:
	setp.ge.s32 	%p10, %r1, %r18;
	setp.ge.s32 	%p11, %r2, %r19;
	or.pred  	%p12, %p10, %p11;
	@%p12 bra 	$L__BB0_14;
	mad.lo.s32 	%r35, %r19, %r1, %r2;
	cvta.to.global.u64 	%rd49, %rd6;
	mul.wide.u32 	%rd50, %r35, 4;
	add.s64 	%rd51, %rd49, %rd50;
	st.global.f32 	[%rd51], %f67;
$L__BB0_14:
	ret;

}


// ===== COMPILED SASS (sm_100) =====

	.target	sm_100

	.elftype	@"ET_EXEC"


//--------------------- .note.nv.tkinfo           --------------------------
	.section	.note.nv.tkinfo,"",@"SHT_NOTE"
	.sectionflags	@"SHF_NOTE_NV_TKINFO"
	.tkinfo
        /*0018*/ 	.word	0x00000002
        /*0030*/ 	.string	""
        /*0030*/ 	.string	"ptxas"
        /*0030*/ 	.string	"Cuda compilation tools, release 13.0, V13.0.88"
        /*0030*/ 	.string	"Build cuda_13.0.r13.0/compiler.36424714_0"
        /*0030*/ 	.string	"-arch sm_100 -m 64 "



//--------------------- .note.nv.cuinfo           --------------------------
	.section	.note.nv.cuinfo,"",@"SHT_NOTE"
	.sectionflags	@"SHF_NOTE_NV_CUINFO"
        /*0018*/ 	.short	0x0002
        /*001a*/ 	.short	0x0064
        /*001c*/ 	.short	0x0082
	.zero		2


//--------------------- .nv.info                  --------------------------
	.section	.nv.info,"",@"SHT_CUDA_INFO"
	.align	4


	//----- nvinfo : EIATTR_REGCOUNT
	.align		4
        /*0000*/ 	.byte	0x04, 0x2f
        /*0002*/ 	.short	(.L_1 - .L_0)
	.align		4
.L_0:
        /*0004*/ 	.word	index@(_Z15matrixMulKernelPfS_S_iii)
        /*0008*/ 	.word	0x00000020


	//----- nvinfo : EIATTR_FRAME_SIZE
	.align		4
.L_1:
        /*000c*/ 	.byte	0x04, 0x11
        /*000e*/ 	.short	(.L_3 - .L_2)
	.align		4
.L_2:
        /*0010*/ 	.word	index@(_Z15matrixMulKernelPfS_S_iii)
        /*0014*/ 	.word	0x00000000


	//----- nvinfo : EIATTR_MIN_STACK_SIZE
	.align		4
.L_3:
        /*0018*/ 	.byte	0x04, 0x12
        /*001a*/ 	.short	(.L_5 - .L_4)
	.align		4
.L_4:
        /*001c*/ 	.word	index@(_Z15matrixMulKernelPfS_S_iii)
        /*0020*/ 	.word	0x00000000
.L_5:


//--------------------- .nv.compat                --------------------------
	.section	.nv.compat,"",@"SHT_CUDA_COMPAT_INFO"
	.align	4
        /*0000*/ 	.byte	0x02, 0x09, 0x00, 0x00, 0x02, 0x02, 0x01, 0x00, 0x02, 0x05, 0x05, 0x00, 0x03, 0x07, 0x01, 0x01
        /*0010*/ 	.byte	0x02, 0x03, 0x00, 0x00, 0x02, 0x06, 0x01, 0x00, 0x04, 0x0b, 0x08, 0x00, 0x09, 0x00, 0x00, 0x00
        /*0020*/ 	.byte	0x00, 0x00, 0x00, 0x00


//--------------------- .nv.info._Z15matrixMulKernelPfS_S_iii --------------------------
	.section	.nv.info._Z15matrixMulKernelPfS_S_iii,"",@"SHT_CUDA_INFO"
	.sectionflags	@""
	.align	4


	//----- nvinfo : EIATTR_CUDA_API_VERSION
	.align		4
        /*0000*/ 	.byte	0x04, 0x37
        /*0002*/ 	.short	(.L_7 - .L_6)
.L_6:
        /*0004*/ 	.word	0x00000082


	//----- nvinfo : EIATTR_KPARAM_INFO
	.align		4
.L_7:
        /*0008*/ 	.byte	0x04, 0x17
        /*000a*/ 	.short	(.L_9 - .L_8)
.L_8:
        /*000c*/ 	.word	0x00000000
        /*0010*/ 	.short	0x0005
        /*0012*/ 	.short	0x0020
        /*0014*/ 	.byte	0x00, 0xf0, 0x11, 0x00


	//----- nvinfo : EIATTR_KPARAM_INFO
	.align		4
.L_9:
        /*0018*/ 	.byte	0x04, 0x17
        /*001a*/ 	.short	(.L_11 - .L_10)
.L_10:
        /*001c*/ 	.word	0x00000000
        /*0020*/ 	.short	0x0004
        /*0022*/ 	.short	0x001c
        /*0024*/ 	.byte	0x00, 0xf0, 0x11, 0x00


	//----- nvinfo : EIATTR_KPARAM_INFO
	.align		4
.L_11:
        /*0028*/ 	.byte	0x04, 0x17
        /*002a*/ 	.short	(.L_13 - .L_12)
.L_12:
        /*002c*/ 	.word	0x00000000
        /*0030*/ 	.short	0x0003
        /*0032*/ 	.short	0x0018
        /*0034*/ 	.byte	0x00, 0xf0, 0x11, 0x00


	//----- nvinfo : EIATTR_KPARAM_INFO
	.align		4
.L_13:
        /*0038*/ 	.byte	0x04, 0x17
        /*003a*/ 	.short	(.L_15 - .L_14)
.L_14:
        /*003c*/ 	.word	0x00000000
        /*0040*/ 	.short	0x0002
        /*0042*/ 	.short	0x0010
        /*0044*/ 	.byte	0x00, 0xf5, 0x21, 0x00


	//----- nvinfo : EIATTR_KPARAM_INFO
	.align		4
.L_15:
        /*0048*/ 	.byte	0x04, 0x17
        /*004a*/ 	.short	(.L_17 - .L_16)
.L_16:
        /*004c*/ 	.word	0x00000000
        /*0050*/ 	.short	0x0001
        /*0052*/ 	.short	0x0008
        /*0054*/ 	.byte	0x00, 0xf5, 0x21, 0x00


	//----- nvinfo : EIATTR_KPARAM_INFO
	.align		4
.L_17:
        /*0058*/ 	.byte	0x04, 0x17
        /*005a*/ 	.short	(.L_19 - .L_18)
.L_18:
        /*005c*/ 	.word	0x00000000
        /*0060*/ 	.short	0x0000
        /*0062*/ 	.short	0x0000
        /*0064*/ 	.byte	0x00, 0xf5, 0x21, 0x00


	//----- nvinfo : EIATTR_SPARSE_MMA_MASK
	.align		4
.L_19:
        /*0068*/ 	.byte	0x03, 0x50
        /*006a*/ 	.short	0x0000


	//----- nvinfo : EIATTR_MAXREG_COUNT
	.align		4
        /*006c*/ 	.byte	0x03, 0x1b
        /*006e*/ 	.short	0x00ff


	//----- nvinfo : EIATTR_MERCURY_ISA_VERSION
	.align		4
        /*0070*/ 	.byte	0x03, 0x5f
        /*0072*/ 	.short	0x0101


	//----- nvinfo : EIATTR_VRC_CTA_INIT_COUNT
	.align		4
        /*0074*/ 	.byte	0x02, 0x4a
	.zero		1
	.zero		1


	//----- nvinfo : EIATTR_EXIT_INSTR_OFFSETS
	.align		4
        /*0078*/ 	.byte	0x04, 0x1c
        /*007a*/ 	.short	(.L_21 - .L_20)


	//   ....[0]....
.L_20:
        /*007c*/ 	.word	0x000008b0


	//   ....[1]....
        /*0080*/ 	.word	0x00000900


	//----- nvinfo : EIATTR_CBANK_PARAM_SIZE
	.align		4
.L_21:
        /*0084*/ 	.byte	0x03, 0x19
        /*0086*/ 	.short	0x0024


	//----- nvinfo : EIATTR_PARAM_CBANK
	.align		4
        /*0088*/ 	.byte	0x04, 0x0a
        /*008a*/ 	.short	(.L_23 - .L_22)
	.align		4
.L_22:
        /*008c*/ 	.word	index@(.nv.constant0._Z15matrixMulKernelPfS_S_iii)
        /*0090*/ 	.short	0x0380
        /*0092*/ 	.short	0x0024


	//----- nvinfo : EIATTR_SW_WAR
	.align		4
.L_23:
        /*0094*/ 	.byte	0x04, 0x36
        /*0096*/ 	.short	(.L_25 - .L_24)
.L_24:
        /*0098*/ 	.word	0x00000008
.L_25:


//--------------------- .nv.callgraph             --------------------------
	.section	.nv.callgraph,"",@"SHT_CUDA_CALLGRAPH"
	.align	4
	.sectionentsize	8
	.align		4
        /*0000*/ 	.word	0x00000000
	.align		4
        /*0004*/ 	.word	0xffffffff
	.align		4
        /*0008*/ 	.word	0x00000000
	.align		4
        /*000c*/ 	.word	0xfffffffe
	.align		4
        /*0010*/ 	.word	0x00000000
	.align		4
        /*0014*/ 	.word	0xfffffffd
	.align		4
        /*0018*/ 	.word	0x00000000
	.align		4
        /*001c*/ 	.word	0xfffffffc


//--------------------- .text._Z15matrixMulKernelPfS_S_iii --------------------------
	.section	.text._Z15matrixMulKernelPfS_S_iii,"ax",@progbits
	.align	128
        .global         _Z15matrixMulKernelPfS_S_iii
        .type           _Z15matrixMulKernelPfS_S_iii,@function
        .size           _Z15matrixMulKernelPfS_S_iii,(.L_x_5 - _Z15matrixMulKernelPfS_S_iii)
        .other          _Z15matrixMulKernelPfS_S_iii,@"STO_CUDA_ENTRY STV_DEFAULT"
_Z15matrixMulKernelPfS_S_iii:
.text._Z15matrixMulKernelPfS_S_iii:
[----:B------:R-:W-:Y:S08]  /*0000*/  LDC R1, c[0x0][0x37c] ;  /* 0x0000df00ff017b82 */ /* 0x000ff00000000800 */
[----:B------:R-:W0:Y:S01]  /*0010*/  LDC R0, c[0x0][0x3a0] ;  /* 0x0000e800ff007b82 */ /* 0x000e220000000800 */
[----:B------:R-:W1:Y:S01]  /*0020*/  S2R R17, SR_CTAID.Y ;  /* 0x0000000000117919 */ /* 0x000e620000002600 */
[----:B------:R-:W2:Y:S01]  /*0030*/  LDCU.64 UR4, c[0x0][0x358] ;  /* 0x00006b00ff0477ac */ /* 0x000ea20008000a00 */
[----:B------:R-:W-:Y:S01]  /*0040*/  HFMA2 R29, -RZ, RZ, 0, 0 ;  /* 0x00000000ff1d7431 */ /* 0x000fe200000001ff */
[----:B------:R-:W1:Y:S01]  /*0050*/  S2R R2, SR_TID.Y ;  /* 0x0000000000027919 */ /* 0x000e620000002200 */
[----:B------:R-:W3:Y:S01]  /*0060*/  S2R R16, SR_CTAID.X ;  /* 0x0000000000107919 */ /* 0x000ee20000002500 */
[----:B------:R-:W3:Y:S01]  /*0070*/  S2R R3, SR_TID.X ;  /* 0x0000000000037919 */ /* 0x000ee20000002100 */
[----:B0-----:R-:W-:-:S02]  /*0080*/  ISETP.GE.AND P0, PT, R0, 0x1, PT ;  /* 0x000000010000780c */ /* 0x001fc40003f06270 */
[----:B-1----:R-:W-:Y:S02]  /*0090*/  LEA R17, R17, R2, 0x4 ;  /* 0x0000000211117211 */ /* 0x002fe400078e20ff */
[----:B---3--:R-:W-:-:S09]  /*00a0*/  LEA R16, R16, R3, 0x4 ;  /* 0x0000000310107211 */ /* 0x008fd200078e20ff */
[----:B--2---:R-:W-:Y:S05]  /*00b0*/  @!P0 BRA `(.L_x_0) ;  /* 0x0000000400f08947 */ /* 0x004fea0003800000 */
[C---:B------:R-:W-:Y:S01]  /*00c0*/  ISETP.GE.U32.AND P1, PT, R0.reuse, 0x8, PT ;  /* 0x000000080000780c */ /* 0x040fe20003f26070 */
[----:B------:R-:W-:Y:S01]  /*00d0*/  IMAD R19, R17, R0, RZ ;  /* 0x0000000011137224 */ /* 0x000fe200078e02ff */
[----:B------:R-:W-:Y:S02]  /*00e0*/  LOP3.LUT R24, R0, 0x7, RZ, 0xc0, !PT ;  /* 0x0000000700187812 */ /* 0x000fe400078ec0ff */
[----:B------:R-:W-:Y:S02]  /*00f0*/  MOV R29, RZ ;  /* 0x000000ff001d7202 */ /* 0x000fe40000000f00 */
[----:B------:R-:W-:Y:S02]  /*0100*/  ISETP.NE.AND P0, PT, R24, RZ, PT ;  /* 0x000000ff1800720c */ /* 0x000fe40003f05270 */
[----:B------:R-:W-:-:S05]  /*0110*/  MOV R20, RZ ;  /* 0x000000ff00147202 */ /* 0x000fca0000000f00 */
[----:B------:R-:W-:Y:S06]  /*0120*/  @!P1 BRA `(.L_x_1) ;  /* 0x0000000000c89947 */ /* 0x000fec0003800000 */
[----:B------:R-:W0:Y:S01]  /*0130*/  LDC.64 R2, c[0x0][0x380] ;  /* 0x0000e000ff027b82 */ /* 0x000e220000000a00 */
[----:B------:R-:W-:Y:S02]  /*0140*/  LOP3.LUT R20, R0, 0x7ffffff8, RZ, 0xc0, !PT ;  /* 0x7ffffff800147812 */ /* 0x000fe400078ec0ff */
[----:B------:R-:W-:Y:S02]  /*0150*/  MOV R29, RZ ;  /* 0x000000ff001d7202 */ /* 0x000fe40000000f00 */
[----:B------:R-:W-:Y:S02]  /*0160*/  MOV R21, R16 ;  /* 0x0000001000157202 */ /* 0x000fe40000000f00 */
[----:B------:R-:W-:Y:S01]  /*0170*/  IADD3 R18, PT, PT, -R20, RZ, RZ ;  /* 0x000000ff14127210 */ /* 0x000fe20007ffe1ff */
[----:B0-----:R-:W-:-:S03]  /*0180*/  IMAD.WIDE.U32 R2, R19, 0x4, R2 ;  /* 0x0000000413027825 */ /* 0x001fc600078e0002 */
[----:B------:R-:W-:-:S04]  /*0190*/  IADD3 R5, P1, PT, R2, 0x10, RZ ;  /* 0x0000001002057810 */ /* 0x000fc80007f3e0ff */
[----:B------:R-:W-:-:S09]  /*01a0*/  IADD3.X R4, PT, PT, RZ, R3, RZ, P1, !PT ;  /* 0x00000003ff047210 */ /* 0x000fd20000ffe4ff */
.L_x_2:
[----:B------:R-:W0:Y:S01]  /*01b0*/  LDC.64 R14, c[0x0][0x388] ;  /* 0x0000e200ff0e7b82 */ /* 0x000e220000000a00 */
[----:B------:R-:W-:Y:S02]  /*01c0*/  MOV R2, R5 ;  /* 0x0000000500027202 */ /* 0x000fe40000000f00 */
[----:B------:R-:W-:-:S05]  /*01d0*/  MOV R3, R4 ;  /* 0x0000000400037202 */ /* 0x000fca0000000f00 */
[----:B------:R-:W2:Y:S01]  /*01e0*/  LDG.E R12, desc[UR4][R2.64+-0x10] ;  /* 0xfffff004020c7981 */ /* 0x000ea2000c1e1900 */
[----:B------:R-:W1:Y:S03]  /*01f0*/  LDC R23, c[0x0][0x39c] ;  /* 0x0000e700ff177b82 */ /* 0x000e660000000800 */
[----:B------:R-:W3:Y:S04]  /*0200*/  LDG.E R22, desc[UR4][R2.64+-0xc] ;  /* 0xfffff40402167981 */ /* 0x000ee8000c1e1900 */
[----:B------:R-:W4:Y:S04]  /*0210*/  LDG.E R27, desc[UR4][R2.64+-0x8] ;  /* 0xfffff804021b7981 */ /* 0x000f28000c1e1900 */
[----:B------:R-:W5:Y:S01]  /*0220*/  LDG.E R26, desc[UR4][R2.64+-0x4] ;  /* 0xfffffc04021a7981 */ /* 0x000f62000c1e1900 */
[----:B0-----:R-:W-:-:S05]  /*0230*/  IMAD.WIDE R14, R21, 0x4, R14 ;  /* 0x00000004150e7825 */ /* 0x001fca00078e020e */
[----:B------:R1:W2:Y:S02]  /*0240*/  LDG.E R13, desc[UR4][R14.64] ;  /* 0x000000040e0d7981 */ /* 0x0002a4000c1e1900 */
[----:B-1----:R-:W-:-:S05]  /*0250*/  IMAD.WIDE R14, R23, 0x4, R14 ;  /* 0x00000004170e7825 */ /* 0x002fca00078e020e */
[----:B------:R0:W3:Y:S01]  /*0260*/  LDG.E R25, desc[UR4][R14.64] ;  /* 0x000000040e197981 */ /* 0x0000e2000c1e1900 */
[----:B------:R-:W-:-:S04]  /*0270*/  IMAD.WIDE R10, R23, 0x4, R14 ;  /* 0x00000004170a7825 */ /* 0x000fc800078e020e */
[C---:B------:R-:W-:Y:S02]  /*0280*/  IMAD.WIDE R8, R23.reuse, 0x4, R10 ;  /* 0x0000000417087825 */ /* 0x040fe400078e020a */
[----:B------:R-:W4:Y:S02]  /*0290*/  LDG.E R10, desc[UR4][R10.64] ;  /* 0x000000040a0a7981 */ /* 0x000f24000c1e1900 */
[C---:B------:R-:W-:Y:S02]  /*02a0*/  IMAD.WIDE R4, R23.reuse, 0x4, R8 ;  /* 0x0000000417047825 */ /* 0x040fe400078e0208 */
[----:B------:R-:W5:Y:S02]  /*02b0*/  LDG.E R9, desc[UR4][R8.64] ;  /* 0x0000000408097981 */ /* 0x000f64000c1e1900 */
[C---:B------:R-:W-:Y:S02]  /*02c0*/  IMAD.WIDE R6, R23.reuse, 0x4, R4 ;  /* 0x0000000417067825 */ /* 0x040fe400078e0204 */
[----:B------:R-:W5:Y:S04]  /*02d0*/  LDG.E R11, desc[UR4][R2.64+0x4] ;  /* 0x00000404020b7981 */ /* 0x000f68000c1e1900 */
[----:B------:R-:W5:Y:S04]  /*02e0*/  LDG.E R4, desc[UR4][R4.64] ;  /* 0x0000000404047981 */ /* 0x000f68000c1e1900 */
[----:B------:R-:W5:Y:S04]  /*02f0*/  LDG.E R8, desc[UR4][R2.64+0xc] ;  /* 0x00000c0402087981 */ /* 0x000f68000c1e1900 */
[----:B------:R-:W5:Y:S01]  /*0300*/  LDG.E R5, desc[UR4][R2.64] ;  /* 0x0000000402057981 */ /* 0x000f62000c1e1900 */
[----:B--2---:R-:W-:Y:S01]  /*0310*/  FFMA R29, R12, R13, R29 ;  /* 0x0000000d0c1d7223 */ /* 0x004fe2000000001d */
[----:B------:R-:W-:-:S02]  /*0320*/  IMAD.WIDE R12, R23, 0x4, R6 ;  /* 0x00000004170c7825 */ /* 0x000fc400078e0206 */
[----:B------:R-:W2:Y:S02]  /*0330*/  LDG.E R6, desc[UR4][R6.64] ;  /* 0x0000000406067981 */ /* 0x000ea4000c1e1900 */
[----:B0-----:R-:W-:Y:S02]  /*0340*/  IMAD.WIDE R14, R23, 0x4, R12 ;  /* 0x00000004170e7825 */ /* 0x001fe400078e020c */
[----:B------:R-:W2:Y:S04]  /*0350*/  LDG.E R28, desc[UR4][R12.64] ;  /* 0x000000040c1c7981 */ /* 0x000ea8000c1e1900 */
[----:B------:R-:W2:Y:S04]  /*0360*/  LDG.E R7, desc[UR4][R2.64+0x8] ;  /* 0x0000080402077981 */ /* 0x000ea8000c1e1900 */
[----:B------:R-:W2:Y:S01]  /*0370*/  LDG.E R15, desc[UR4][R14.64] ;  /* 0x000000040e0f7981 */ /* 0x000ea2000c1e1900 */
[----:B---3--:R-:W-:Y:S01]  /*0380*/  FFMA R22, R22, R25, R29 ;  /* 0x0000001916167223 */ /* 0x008fe2000000001d */
[----:B------:R-:W-:-:S03]  /*0390*/  IADD3 R18, PT, PT, R18, 0x8, RZ ;  /* 0x0000000812127810 */ /* 0x000fc60007ffe0ff */
[----:B----4-:R-:W-:Y:S01]  /*03a0*/  FFMA R27, R27, R10, R22 ;  /* 0x0000000a1b1b7223 */ /* 0x010fe20000000016 */
[----:B------:R-:W-:-:S03]  /*03b0*/  ISETP.NE.AND P1, PT, R18, RZ, PT ;  /* 0x000000ff1200720c */ /* 0x000fc60003f25270 */
[----:B-----5:R-:W-:Y:S01]  /*03c0*/  FFMA R26, R26, R9, R27 ;  /* 0x000000091a1a7223 */ /* 0x020fe2000000001b */
[----:B------:R-:W-:-:S03]  /*03d0*/  LEA R21, R23, R21, 0x3 ;  /* 0x0000001517157211 */ /* 0x000fc600078e18ff */
[----:B------:R-:W-:Y:S01]  /*03e0*/  FFMA R4, R5, R4, R26 ;  /* 0x0000000405047223 */ /* 0x000fe2000000001a */
[----:B------:R-:W-:-:S03]  /*03f0*/  IADD3 R5, P2, PT, R2, 0x20, RZ ;  /* 0x0000002002057810 */ /* 0x000fc60007f5e0ff */
[----:B--2---:R-:W-:-:S04]  /*0400*/  FFMA R4, R11, R6, R4 ;  /* 0x000000060b047223 */ /* 0x004fc80000000004 */
[----:B------:R-:W-:Y:S01]  /*0410*/  FFMA R7, R7, R28, R4 ;  /* 0x0000001c07077223 */ /* 0x000fe20000000004 */
[----:B------:R-:W-:-:S03]  /*0420*/  IADD3.X R4, PT, PT, RZ, R3, RZ, P2, !PT ;  /* 0x00000003ff047210 */ /* 0x000fc600017fe4ff */
[----:B------:R-:W-:Y:S01]  /*0430*/  FFMA R29, R8, R15, R7 ;  /* 0x0000000f081d7223 */ /* 0x000fe20000000007 */
[----:B------:R-:W-:Y:S06]  /*0440*/  @P1 BRA `(.L_x_2) ;  /* 0xfffffffc00581947 */ /* 0x000fec000383ffff */
.L_x_1:
[----:B------:R-:W-:Y:S05]  /*0450*/  @!P0 BRA `(.L_x_0) ;  /* 0x0000000400088947 */ /* 0x000fea0003800000 */
[----:B------:R-:W-:Y:S02]  /*0460*/  ISETP.GE.U32.AND P1, PT, R24, 0x4, PT ;  /* 0x000000041800780c */ /* 0x000fe40003f26070 */
[----:B------:R-:W-:-:S04]  /*0470*/  LOP3.LUT R14, R0, 0x3, RZ, 0xc0, !PT ;  /* 0x00000003000e7812 */ /* 0x000fc800078ec0ff */
[----:B------:R-:W-:-:S07]  /*0480*/  ISETP.NE.AND P0, PT, R14, RZ, PT ;  /* 0x000000ff0e00720c */ /* 0x000fce0003f05270 */
[----:B------:R-:W-:Y:S06]  /*0490*/  @!P1 BRA `(.L_x_3) ;  /* 0x0000000000709947 */ /* 0x000fec0003800000 */
[----:B------:R-:W0:Y:S01]  /*04a0*/  LDC R11, c[0x0][0x39c] ;  /* 0x0000e700ff0b7b82 */ /* 0x000e220000000800 */
[----:B------:R-:W1:Y:S01]  /*04b0*/  LDCU.64 UR6, c[0x0][0x380] ;  /* 0x00007000ff0677ac */ /* 0x000e620008000a00 */
[CC--:B------:R-:W-:Y:S02]  /*04c0*/  IADD3 R3, PT, PT, R19.reuse, R20.reuse, RZ ;  /* 0x0000001413037210 */ /* 0x0c0fe40007ffe0ff */
[----:B------:R-:W-:-:S04]  /*04d0*/  IADD3 R8, P1, PT, R19, R20, RZ ;  /* 0x0000001413087210 */ /* 0x000fc80007f3e0ff */
[----:B------:R-:W2:Y:S08]  /*04e0*/  LDC.64 R4, c[0x0][0x388] ;  /* 0x0000e200ff047b82 */ /* 0x000eb00000000a00 */
[----:B------:R-:W3:Y:S01]  /*04f0*/  LDC.64 R12, c[0x0][0x380] ;  /* 0x0000e000ff0c7b82 */ /* 0x000ee20000000a00 */
[----:B0-----:R-:W-:-:S04]  /*0500*/  IMAD R7, R20, R11, R16 ;  /* 0x0000000b14077224 */ /* 0x001fc800078e0210 */
[----:B--2---:R-:W-:-:S04]  /*0510*/  IMAD.WIDE R4, R7, 0x4, R4 ;  /* 0x0000000407047825 */ /* 0x004fc800078e0204 */
[----:B------:R-:W-:Y:S02]  /*0520*/  IMAD.WIDE R6, R11, 0x4, R4 ;  /* 0x000000040b067825 */ /* 0x000fe400078e0204 */
[----:B------:R-:W2:Y:S02]  /*0530*/  LDG.E R4, desc[UR4][R4.64] ;  /* 0x0000000404047981 */ /* 0x000ea4000c1e1900 */
[----:B---3--:R-:W-:Y:S01]  /*0540*/  IMAD.WIDE.U32 R12, R3, 0x4, R12 ;  /* 0x00000004030c7825 */ /* 0x008fe200078e000c */
[----:B------:R-:W-:Y:S02]  /*0550*/  IADD3.X R3, PT, PT, RZ, RZ, RZ, P1, !PT ;  /* 0x000000ffff037210 */ /* 0x000fe40000ffe4ff */
[----:B-1----:R-:W-:-:S03]  /*0560*/  LEA R2, P1, R8, UR6, 0x2 ;  /* 0x0000000608027c11 */ /* 0x002fc6000f8210ff */
[----:B------:R-:W2:Y:S01]  /*0570*/  LDG.E R12, desc[UR4][R12.64] ;  /* 0x000000040c0c7981 */ /* 0x000ea2000c1e1900 */
[----:B------:R-:W-:Y:S01]  /*0580*/  LEA.HI.X R3, R8, UR7, R3, 0x2, P1 ;  /* 0x0000000708037c11 */ /* 0x000fe200088f1403 */
[C---:B------:R-:W-:Y:S02]  /*0590*/  IMAD.WIDE R8, R11.reuse, 0x4, R6 ;  /* 0x000000040b087825 */ /* 0x040fe400078e0206 */
[----:B------:R-:W3:Y:S04]  /*05a0*/  LDG.E R6, desc[UR4][R6.64] ;  /* 0x0000000406067981 */ /* 0x000ee8000c1e1900 */
[----:B------:R-:W3:Y:S01]  /*05b0*/  LDG.E R18, desc[UR4][R2.64+0x4] ;  /* 0x0000040402127981 */ /* 0x000ee2000c1e1900 */
[----:B------:R-:W-:-:S03]  /*05c0*/  IMAD.WIDE R10, R11, 0x4, R8 ;  /* 0x000000040b0a7825 */ /* 0x000fc600078e0208 */
[----:B------:R-:W4:Y:S04]  /*05d0*/  LDG.E R21, desc[UR4][R8.64] ;  /* 0x0000000408157981 */ /* 0x000f28000c1e1900 */
[----:B------:R-:W4:Y:S04]  /*05e0*/  LDG.E R15, desc[UR4][R2.64+0x8] ;  /* 0x00000804020f7981 */ /* 0x000f28000c1e1900 */
[----:B------:R-:W5:Y:S04]  /*05f0*/  LDG.E R22, desc[UR4][R2.64+0xc] ;  /* 0x00000c0402167981 */ /* 0x000f68000c1e1900 */
[----:B------:R-:W5:Y:S01]  /*0600*/  LDG.E R10, desc[UR4][R10.64] ;  /* 0x000000040a0a7981 */ /* 0x000f62000c1e1900 */
[----:B------:R-:W-:Y:S01]  /*0610*/  IADD3 R20, PT, PT, R20, 0x4, RZ ;  /* 0x0000000414147810 */ /* 0x000fe20007ffe0ff */
[----:B--2---:R-:W-:-:S04]  /*0620*/  FFMA R29, R12, R4, R29 ;  /* 0x000000040c1d7223 */ /* 0x004fc8000000001d */
[----:B---3--:R-:W-:-:S04]  /*0630*/  FFMA R18, R18, R6, R29 ;  /* 0x0000000612127223 */ /* 0x008fc8000000001d */
[----:B----4-:R-:W-:-:S04]  /*0640*/  FFMA R15, R15, R21, R18 ;  /* 0x000000150f0f7223 */ /* 0x010fc80000000012 */
[----:B-----5:R-:W-:-:S07]  /*0650*/  FFMA R29, R22, R10, R15 ;  /* 0x0000000a161d7223 */ /* 0x020fce000000000f */
.L_x_3:
[----:B------:R-:W-:Y:S05]  /*0660*/  @!P0 BRA `(.L_x_0) ;  /* 0x0000000000848947 */ /* 0x000fea0003800000 */
[----:B------:R-:W-:Y:S01]  /*0670*/  ISETP.NE.AND P1, PT, R14, 0x1, PT ;  /* 0x000000010e00780c */ /* 0x000fe20003f25270 */
[----:B------:R-:W0:Y:S01]  /*0680*/  LDC.64 R8, c[0x0][0x388] ;  /* 0x0000e200ff087b82 */ /* 0x000e220000000a00 */
[----:B------:R-:W-:-:S04]  /*0690*/  LOP3.LUT R0, R0, 0x1, RZ, 0xc0, !PT ;  /* 0x0000000100007812 */ /* 0x000fc800078ec0ff */
[----:B------:R-:W-:-:S03]  /*06a0*/  ISETP.NE.U32.AND P0, PT, R0, 0x1, PT ;  /* 0x000000010000780c */ /* 0x000fc60003f05070 */
[----:B------:R-:W1:Y:S04]  /*06b0*/  LDC.64 R10, c[0x0][0x380] ;  /* 0x0000e000ff0a7b82 */ /* 0x000e680000000a00 */
[CC--:B------:R-:W-:Y:S02]  /*06c0*/  @P1 IADD3 R21, PT, PT, R19.reuse, R20.reuse, RZ ;  /* 0x0000001413151210 */ /* 0x0c0fe40007ffe0ff */
[----:B------:R-:W-:Y:S02]  /*06d0*/  @P1 IADD3 R0, P2, PT, R19, R20, RZ ;  /* 0x0000001413001210 */ /* 0x000fe40007f5e0ff */
[----:B------:R-:W2:Y:S02]  /*06e0*/  @P1 LDC R15, c[0x0][0x39c] ;  /* 0x0000e700ff0f1b82 */ /* 0x000ea40000000800 */
[----:B------:R-:W-:-:S06]  /*06f0*/  @P1 IADD3.X R12, PT, PT, RZ, RZ, RZ, P2, !PT ;  /* 0x000000ffff0c1210 */ /* 0x000fcc00017fe4ff */
[----:B------:R-:W3:Y:S08]  /*0700*/  @P1 LDC.64 R6, c[0x0][0x380] ;  /* 0x0000e000ff061b82 */ /* 0x000ef00000000a00 */
[----:B------:R-:W4:Y:S01]  /*0710*/  @!P0 LDC R13, c[0x0][0x39c] ;  /* 0x0000e700ff0d8b82 */ /* 0x000f220000000800 */
[----:B-1----:R-:W-:-:S06]  /*0720*/  @P1 IMAD.WIDE.U32 R10, R21, 0x4, R10 ;  /* 0x00000004150a1825 */ /* 0x002fcc00078e000a */
[----:B------:R-:W5:Y:S01]  /*0730*/  @P1 LDG.E R10, desc[UR4][R10.64] ;  /* 0x000000040a0a1981 */ /* 0x000f62000c1e1900 */
[----:B------:R-:W1:Y:S01]  /*0740*/  LDC.64 R2, c[0x0][0x380] ;  /* 0x0000e000ff027b82 */ /* 0x000e620000000a00 */
[C---:B--2---:R-:W-:Y:S01]  /*0750*/  @P1 IMAD R23, R20.reuse, R15, R16 ;  /* 0x0000000f14171224 */ /* 0x044fe200078e0210 */
[----:B------:R-:W-:-:S03]  /*0760*/  @P1 IADD3 R20, PT, PT, R20, 0x2, RZ ;  /* 0x0000000214141810 */ /* 0x000fc60007ffe0ff */
[----:B0-----:R-:W-:-:S03]  /*0770*/  @P1 IMAD.WIDE R8, R23, 0x4, R8 ;  /* 0x0000000417081825 */ /* 0x001fc600078e0208 */
[----:B------:R-:W0:Y:S01]  /*0780*/  LDC.64 R4, c[0x0][0x388] ;  /* 0x0000e200ff047b82 */ /* 0x000e220000000a00 */
[C---:B---3--:R-:W-:Y:S02]  /*0790*/  @P1 LEA R6, P2, R0.reuse, R6, 0x2 ;  /* 0x0000000600061211 */ /* 0x048fe400078410ff */
[----:B------:R-:W-:Y:S01]  /*07a0*/  @!P0 IADD3 R19, PT, PT, R19, R20, RZ ;  /* 0x0000001413138210 */ /* 0x000fe20007ffe0ff */
[----:B------:R-:W-:Y:S01]  /*07b0*/  @P1 IMAD.WIDE R14, R15, 0x4, R8 ;  /* 0x000000040f0e1825 */ /* 0x000fe200078e0208 */
[----:B------:R-:W-:Y:S02]  /*07c0*/  @P1 LEA.HI.X R7, R0, R7, R12, 0x2, P2 ;  /* 0x0000000700071211 */ /* 0x000fe400010f140c */
[----:B------:R-:W5:Y:S01]  /*07d0*/  @P1 LDG.E R0, desc[UR4][R8.64] ;  /* 0x0000000408001981 */ /* 0x000f62000c1e1900 */
[----:B----4-:R-:W-:-:S03]  /*07e0*/  @!P0 IMAD R13, R20, R13, R16 ;  /* 0x0000000d140d8224 */ /* 0x010fc600078e0210 */
[----:B------:R-:W2:Y:S04]  /*07f0*/  @P1 LDG.E R7, desc[UR4][R6.64+0x4] ;  /* 0x0000040406071981 */ /* 0x000ea8000c1e1900 */
[----:B------:R-:W2:Y:S01]  /*0800*/  @P1 LDG.E R14, desc[UR4][R14.64] ;  /* 0x000000040e0e1981 */ /* 0x000ea2000c1e1900 */
[----:B-1----:R-:W-:-:S06]  /*0810*/  @!P0 IMAD.WIDE.U32 R2, R19, 0x4, R2 ;  /* 0x0000000413028825 */ /* 0x002fcc00078e0002 */
[----:B------:R-:W3:Y:S01]  /*0820*/  @!P0 LDG.E R2, desc[UR4][R2.64] ;  /* 0x0000000402028981 */ /* 0x000ee2000c1e1900 */
[----:B0-----:R-:W-:-:S06]  /*0830*/  @!P0 IMAD.WIDE R4, R13, 0x4, R4 ;  /* 0x000000040d048825 */ /* 0x001fcc00078e0204 */
[----:B------:R-:W3:Y:S01]  /*0840*/  @!P0 LDG.E R4, desc[UR4][R4.64] ;  /* 0x0000000404048981 */ /* 0x000ee2000c1e1900 */
[----:B-----5:R-:W-:-:S04]  /*0850*/  @P1 FFMA R0, R10, R0, R29 ;  /* 0x000000000a001223 */ /* 0x020fc8000000001d */
[----:B--2---:R-:W-:-:S04]  /*0860*/  @P1 FFMA R29, R7, R14, R0 ;  /* 0x0000000e071d1223 */ /* 0x004fc80000000000 */
[----:B---3--:R-:W-:-:S07]  /*0870*/  @!P0 FFMA R29, R2, R4, R29 ;  /* 0x00000004021d8223 */ /* 0x008fce000000001d */
.L_x_0:
[----:B------:R-:W0:Y:S02]  /*0880*/  LDCU.64 UR6, c[0x0][0x398] ;  /* 0x00007300ff0677ac */ /* 0x000e240008000a00 */
[----:B0-----:R-:W-:-:S04]  /*0890*/  ISETP.GE.AND P0, PT, R16, UR7, PT ;  /* 0x0000000710007c0c */ /* 0x001fc8000bf06270 */
[----:B------:R-:W-:-:S13]  /*08a0*/  ISETP.GE.OR P0, PT, R17, UR6, P0 ;  /* 0x0000000611007c0c */ /* 0x000fda0008706670 */
[----:B------:R-:W-:Y:S05]  /*08b0*/  @P0 EXIT ;  /* 0x000000000000094d */ /* 0x000fea0003800000 */
[----:B------:R-:W0:Y:S01]  /*08c0*/  LDC.64 R2, c[0x0][0x390] ;  /* 0x0000e400ff027b82 */ /* 0x000e220000000a00 */
[----:B------:R-:W-:-:S04]  /*08d0*/  IMAD R17, R17, UR7, R16 ;  /* 0x0000000711117c24 */ /* 0x000fc8000f8e0210 */
[----:B0-----:R-:W-:-:S05]  /*08e0*/  IMAD.WIDE.U32 R2, R17, 0x4, R2 ;  /* 0x0000000411027825 */ /* 0x001fca00078e0002 */
[----:B------:R-:W-:Y:S01]  /*08f0*/  STG.E desc[UR4][R2.64], R29 ;  /* 0x0000001d02007986 */ /* 0x000fe2000c101904 */
[----:B------:R-:W-:Y:S05]  /*0900*/  EXIT ;  /* 0x000000000000794d */ /* 0x000fea0003800000 */
.L_x_4:
[----:B------:R-:W-:-:S00]  /*0910*/  BRA `(.L_x_4) ;  /* 0xfffffffc00fc7947 */ /* 0x000fc0000383ffff */
[----:B------:R-:W-:-:S00]  /*0920*/  NOP ;  /* 0x0000000000007918 */ /* 0x000fc00000000000 */
        /* <DEDUP_REMOVED lines=13> */
.L_x_5:


//--------------------- .nv.shared.reserved.0     --------------------------
	.section	.nv.shared.reserved.0,"aw",@nobits
	.weak		__nv_reservedSMEM_offset_0_alias
	.size		__nv_reservedSMEM_offset_0_alias, 0, 64
	.other		__nv_reservedSMEM_offset_0_alias,@"STO_CUDA_RESERVED_SHARED STV_DEFAULT"
__nv_reservedSMEM_offset_0_alias:
	.zero		0
	.zero		64


//--------------------- .nv.constant0._Z15matrixMulKernelPfS_S_iii --------------------------
	.section	.nv.constant0._Z15matrixMulKernelPfS_S_iii,"a",@progbits
	.sectionflags	@""
	.align	4
.nv.constant0._Z15matrixMulKernelPfS_S_iii:
	.zero		932


//--------------------- SYMBOLS --------------------------

	.type		.nv.reservedSmem.offset0,@object
	.size		.nv.reservedSmem.offset0,0x4
